//
// Generated by NVIDIA NVVM Compiler
//
// Compiler Build ID: CL-36424714
// Cuda compilation tools, release 13.0, V13.0.88
// Based on NVVM 20.0.0
//

.version 9.0
.target sm_100
.address_size 64

	// .globl	_Z10monteCarloPdS_j
.global .align 4 .b8 precalc_xorwow_matrix[102400];
.global .align 4 .b8 precalc_xorwow_offset_matrix[102400];
.global .align 4 .b8 mrg32k3aM1[2304];
.global .align 4 .b8 mrg32k3aM2[2304];
.global .align 4 .b8 mrg32k3aM1SubSeq[2016];
.global .align 4 .b8 mrg32k3aM2SubSeq[2016];
.global .align 4 .b8 mrg32k3aM1Seq[2304];
.global .align 4 .b8 mrg32k3aM2Seq[2304];
.const .align 8 .b8 __cr_lgamma_table[72];

.visible .entry _Z10monteCarloPdS_j(
	.param .u64 .ptr .align 1 _Z10monteCarloPdS_j_param_0,
	.param .u64 .ptr .align 1 _Z10monteCarloPdS_j_param_1,
	.param .u32 _Z10monteCarloPdS_j_param_2
)
{
	.reg .pred 	%p<3>;
	.reg .b32 	%r<25>;
	.reg .b64 	%rd<5>;
	.reg .b64 	%fd<4>;

	ld.param.u64 	%rd1, [_Z10monteCarloPdS_j_param_1];
	mov.u32 	%r2, %ntid.x;
	mov.u32 	%r3, %ctaid.x;
	mov.u32 	%r4, %tid.x;
	mad.lo.s32 	%r5, %r2, %r3, %r4;
	add.s32 	%r1, %r5, -1;
	setp.lt.s32 	%p1, %r1, 1;
	@%p1 bra 	$L__BB0_2;
	xor.b32  	%r6, %r1, -1429050551;
	mul.lo.s32 	%r7, %r6, 1099087573;
	add.s32 	%r8, %r7, 123456789;
	add.s32 	%r9, %r7, 5783321;
	shr.u32 	%r10, %r8, 2;
	xor.b32  	%r11, %r10, %r8;
	cvta.to.global.u64 	%rd2, %rd1;
	setp.gt.s32 	%p2, %r1, -1;
	selp.b32 	%r12, -638133224, -1940497825, %p2;
	add.s32 	%r13, %r7, %r12;
	shl.b32 	%r14, %r11, 1;
	shl.b32 	%r15, %r9, 4;
	xor.b32  	%r16, %r15, %r14;
	xor.b32  	%r17, %r16, %r9;
	xor.b32  	%r18, %r17, %r11;
	add.s32 	%r19, %r13, %r18;
	add.s32 	%r20, %r19, 362437;
	mul.hi.u32 	%r21, %r20, 1801439851;
	shr.u32 	%r22, %r21, 22;
	mul.lo.s32 	%r23, %r22, 10000000;
	sub.s32 	%r24, %r20, %r23;
	cvt.rn.f64.u32 	%fd1, %r24;
	mul.f64 	%fd2, %fd1, 0d3F847AE147AE147B;
	rcp.rn.f64 	%fd3, %fd2;
	mul.wide.u32 	%rd3, %r1, 8;
	add.s64 	%rd4, %rd2, %rd3;
	st.global.f64 	[%rd4], %fd3;
$L__BB0_2:
	ret;

}


// ===== COMPILED SASS (sm_100) =====

	.target	sm_100

	.elftype	@"ET_EXEC"


//--------------------- .note.nv.tkinfo           --------------------------
	.section	.note.nv.tkinfo,"",@"SHT_NOTE"
	.sectionflags	@"SHF_NOTE_NV_TKINFO"
	.tkinfo
        /*0018*/ 	.word	0x00000002
        /*0030*/ 	.string	""
        /*0030*/ 	.string	"ptxas"
        /*0030*/ 	.string	"Cuda compilation tools, release 13.0, V13.0.88"
        /*0030*/ 	.string	"Build cuda_13.0.r13.0/compiler.36424714_0"
        /*0030*/ 	.string	"-arch sm_100 -m 64 "



//--------------------- .note.nv.cuinfo           --------------------------
	.section	.note.nv.cuinfo,"",@"SHT_NOTE"
	.sectionflags	@"SHF_NOTE_NV_CUINFO"
        /*0018*/ 	.short	0x0002
        /*001a*/ 	.short	0x0064
        /*001c*/ 	.short	0x0082
	.zero		2


//--------------------- .nv.info                  --------------------------
	.section	.nv.info,"",@"SHT_CUDA_INFO"
	.align	4


	//----- nvinfo : EIATTR_REGCOUNT
	.align		4
        /*0000*/ 	.byte	0x04, 0x2f
        /*0002*/ 	.short	(.L_10 - .L_9)
	.align		4
.L_9:
        /*0004*/ 	.word	index@(_Z10monteCarloPdS_j)
        /*0008*/ 	.word	0x0000000e


	//----- nvinfo : EIATTR_FRAME_SIZE
	.align		4
.L_10:
        /*000c*/ 	.byte	0x04, 0x11
        /*000e*/ 	.short	(.L_12 - .L_11)
	.align		4
.L_11:
        /*0010*/ 	.word	index@($__internal_0_$__cuda_sm20_dblrcp_rn_slowpath_v3)
        /*0014*/ 	.word	0x00000000


	//----- nvinfo : EIATTR_FRAME_SIZE
	.align		4
.L_12:
        /*0018*/ 	.byte	0x04, 0x11
        /*001a*/ 	.short	(.L_14 - .L_13)
	.align		4
.L_13:
        /*001c*/ 	.word	index@(_Z10monteCarloPdS_j)
        /*0020*/ 	.word	0x00000000


	//----- nvinfo : EIATTR_MIN_STACK_SIZE
	.align		4
.L_14:
        /*0024*/ 	.byte	0x04, 0x12
        /*0026*/ 	.short	(.L_16 - .L_15)
	.align		4
.L_15:
        /*0028*/ 	.word	index@(_Z10monteCarloPdS_j)
        /*002c*/ 	.word	0x00000000
.L_16:


//--------------------- .nv.compat                --------------------------
	.section	.nv.compat,"",@"SHT_CUDA_COMPAT_INFO"
	.align	4
        /*0000*/ 	.byte	0x02, 0x09, 0x00, 0x00, 0x02, 0x02, 0x01, 0x00, 0x02, 0x05, 0x05, 0x00, 0x03, 0x07, 0x01, 0x01
        /*0010*/ 	.byte	0x02, 0x03, 0x00, 0x00, 0x02, 0x06, 0x01, 0x00, 0x04, 0x0b, 0x08, 0x00, 0x01, 0x00, 0x00, 0x00
        /*0020*/ 	.byte	0x00, 0x00, 0x00, 0x00


//--------------------- .nv.info._Z10monteCarloPdS_j --------------------------
	.section	.nv.info._Z10monteCarloPdS_j,"",@"SHT_CUDA_INFO"
	.sectionflags	@""
	.align	4


	//----- nvinfo : EIATTR_CUDA_API_VERSION
	.align		4
        /*0000*/ 	.byte	0x04, 0x37
        /*0002*/ 	.short	(.L_18 - .L_17)
.L_17:
        /*0004*/ 	.word	0x00000082


	//----- nvinfo : EIATTR_KPARAM_INFO
	.align		4
.L_18:
        /*0008*/ 	.byte	0x04, 0x17
        /*000a*/ 	.short	(.L_20 - .L_19)
.L_19:
        /*000c*/ 	.word	0x00000000
        /*0010*/ 	.short	0x0002
        /*0012*/ 	.short	0x0010
        /*0014*/ 	.byte	0x00, 0xf0, 0x11, 0x00


	//----- nvinfo : EIATTR_KPARAM_INFO
	.align		4
.L_20:
        /*0018*/ 	.byte	0x04, 0x17
        /*001a*/ 	.short	(.L_22 - .L_21)
.L_21:
        /*001c*/ 	.word	0x00000000
        /*0020*/ 	.short	0x0001
        /*0022*/ 	.short	0x0008
        /*0024*/ 	.byte	0x00, 0xf5, 0x21, 0x00


	//----- nvinfo : EIATTR_KPARAM_INFO
	.align		4
.L_22:
        /*0028*/ 	.byte	0x04, 0x17
        /*002a*/ 	.short	(.L_24 - .L_23)
.L_23:
        /*002c*/ 	.word	0x00000000
        /*0030*/ 	.short	0x0000
        /*0032*/ 	.short	0x0000
        /*0034*/ 	.byte	0x00, 0xf5, 0x21, 0x00


	//----- nvinfo : EIATTR_SPARSE_MMA_MASK
	.align		4
.L_24:
        /*0038*/ 	.byte	0x03, 0x50
        /*003a*/ 	.short	0x0000


	//----- nvinfo : EIATTR_MAXREG_COUNT
	.align		4
        /*003c*/ 	.byte	0x03, 0x1b
        /*003e*/ 	.short	0x00ff


	//----- nvinfo : EIATTR_MERCURY_ISA_VERSION
	.align		4
        /*0040*/ 	.byte	0x03, 0x5f
        /*0042*/ 	.short	0x0101


	//----- nvinfo : EIATTR_VRC_CTA_INIT_COUNT
	.align		4
        /*0044*/ 	.byte	0x02, 0x4a
	.zero		1
	.zero		1


	//----- nvinfo : EIATTR_EXIT_INSTR_OFFSETS
	.align		4
        /*0048*/ 	.byte	0x04, 0x1c
        /*004a*/ 	.short	(.L_26 - .L_25)


	//   ....[0]....
.L_25:
        /*004c*/ 	.word	0x00000070


	//   ....[1]....
        /*0050*/ 	.word	0x00000300


	//----- nvinfo : EIATTR_CRS_STACK_SIZE
	.align		4
.L_26:
        /*0054*/ 	.byte	0x04, 0x1e
        /*0056*/ 	.short	(.L_28 - .L_27)
.L_27:
        /*0058*/ 	.word	0x00000000


	//----- nvinfo : EIATTR_CBANK_PARAM_SIZE
	.align		4
.L_28:
        /*005c*/ 	.byte	0x03, 0x19
        /*005e*/ 	.short	0x0014


	//----- nvinfo : EIATTR_PARAM_CBANK
	.align		4
        /*0060*/ 	.byte	0x04, 0x0a
        /*0062*/ 	.short	(.L_30 - .L_29)
	.align		4
.L_29:
        /*0064*/ 	.word	index@(.nv.constant0._Z10monteCarloPdS_j)
        /*0068*/ 	.short	0x0380
        /*006a*/ 	.short	0x0014


	//----- nvinfo : EIATTR_SW_WAR
	.align		4
.L_30:
        /*006c*/ 	.byte	0x04, 0x36
        /*006e*/ 	.short	(.L_32 - .L_31)
.L_31:
        /*0070*/ 	.word	0x00000008
.L_32:


//--------------------- .nv.callgraph             --------------------------
	.section	.nv.callgraph,"",@"SHT_CUDA_CALLGRAPH"
	.align	4
	.sectionentsize	8
	.align		4
        /*0000*/ 	.word	0x00000000
	.align		4
        /*0004*/ 	.word	0xffffffff
	.align		4
        /*0008*/ 	.word	0x00000000
	.align		4
        /*000c*/ 	.word	0xfffffffe
	.align		4
        /*0010*/ 	.word	0x00000000
	.align		4
        /*0014*/ 	.word	0xfffffffd
	.align		4
        /*0018*/ 	.word	0x00000000
	.align		4
        /*001c*/ 	.word	0xfffffffc


//--------------------- .nv.constant4             --------------------------
	.section	.nv.constant4,"a",@progbits
	.align	8
	.align		8
.nv.constant4:
        /*0000*/ 	.dword	precalc_xorwow_matrix
	.align		8
        /*0008*/ 	.dword	precalc_xorwow_offset_matrix
	.align		8
        /*0010*/ 	.dword	mrg32k3aM1
	.align		8
        /*0018*/ 	.dword	mrg32k3aM2
	.align		8
        /*0020*/ 	.dword	mrg32k3aM1SubSeq
	.align		8
        /*0028*/ 	.dword	mrg32k3aM2SubSeq
	.align		8
        /*0030*/ 	.dword	mrg32k3aM1Seq
	.align		8
        /*0038*/ 	.dword	mrg32k3aM2Seq


//--------------------- .nv.constant3             --------------------------
	.section	.nv.constant3,"a",@progbits
	.align	8
.nv.constant3:
	.type		__cr_lgamma_table,@object
	.size		__cr_lgamma_table,(.L_8 - __cr_lgamma_table)
__cr_lgamma_table:
        /*0000*/ 	.byte	0x00, 0x00, 0x00, 0x00, 0x00, 0x00, 0x00, 0x00, 0x00, 0x00, 0x00, 0x00, 0x00, 0x00, 0x00, 0x00
        /*0010*/ 	.byte	0xef, 0x39, 0xfa, 0xfe, 0x42, 0x2e, 0xe6, 0x3f, 0x02, 0x20, 0x2a, 0xfa, 0x0b, 0xab, 0xfc, 0x3f
        /*0020*/ 	.byte	0xf9, 0x2c, 0x92, 0x7c, 0xa7, 0x6c, 0x09, 0x40, 0xc9, 0x79, 0x44, 0x3c, 0x64, 0x26, 0x13, 0x40
        /*0030*/ 	.byte	0xca, 0x01, 0xcf, 0x3a, 0x27, 0x51, 0x1a, 0x40, 0x30, 0xcc, 0x2d, 0xf3, 0xe1, 0x0c, 0x21, 0x40
        /*0040*/ 	.byte	0x0d, 0xb7, 0xfc, 0x82, 0x8e, 0x35, 0x25, 0x40
.L_8:


//--------------------- .text._Z10monteCarloPdS_j --------------------------
	.section	.text._Z10monteCarloPdS_j,"ax",@progbits
	.align	128
        .global         _Z10monteCarloPdS_j
        .type           _Z10monteCarloPdS_j,@function
        .size           _Z10monteCarloPdS_j,(.L_x_7 - _Z10monteCarloPdS_j)
        .other          _Z10monteCarloPdS_j,@"STO_CUDA_ENTRY STV_DEFAULT"
_Z10monteCarloPdS_j:
.text._Z10monteCarloPdS_j:
[----:B------:R-:W-:Y:S01]  /*0000*/  LDC R1, c[0x0][0x37c] ;  /* 0x0000df00ff017b82 */ /* 0x000fe20000000800 */
[----:B------:R-:W0:Y:S01]  /*0010*/  S2R R0, SR_CTAID.X ;  /* 0x0000000000007919 */ /* 0x000e220000002500 */
[----:B------:R-:W0:Y:S01]  /*0020*/  LDCU UR4, c[0x0][0x360] ;  /* 0x00006c00ff0477ac */ /* 0x000e220008000800 */
[----:B------:R-:W0:Y:S02]  /*0030*/  S2R R3, SR_TID.X ;  /* 0x0000000000037919 */ /* 0x000e240000002100 */
[----:B0-----:R-:W-:-:S04]  /*0040*/  IMAD R0, R0, UR4, R3 ;  /* 0x0000000400007c24 */ /* 0x001fc8000f8e0203 */
[----:B------:R-:W-:-:S05]  /*0050*/  VIADD R0, R0, 0xffffffff ;  /* 0xffffffff00007836 */ /* 0x000fca0000000000 */
[----:B------:R-:W-:-:S13]  /*0060*/  ISETP.GE.AND P0, PT, R0, 0x1, PT ;  /* 0x000000010000780c */ /* 0x000fda0003f06270 */
[----:B------:R-:W-:Y:S05]  /*0070*/  @!P0 EXIT ;  /* 0x000000000000894d */ /* 0x000fea0003800000 */
[C---:B------:R-:W-:Y:S01]  /*0080*/  LOP3.LUT R2, R0.reuse, 0xaad26b49, RZ, 0x3c, !PT ;  /* 0xaad26b4900027812 */ /* 0x040fe200078e3cff */
[----:B------:R-:W-:Y:S01]  /*0090*/  UMOV UR4, 0x47ae147b ;  /* 0x47ae147b00047882 */ /* 0x000fe20000000000 */
[----:B------:R-:W-:Y:S01]  /*00a0*/  ISETP.GT.AND P0, PT, R0, -0x1, PT ;  /* 0xffffffff0000780c */ /* 0x000fe20003f04270 */
[----:B------:R-:W-:Y:S01]  /*00b0*/  UMOV UR5, 0x3f847ae1 ;  /* 0x3f847ae100057882 */ /* 0x000fe20000000000 */
[----:B------:R-:W-:Y:S01]  /*00c0*/  BSSY.RECONVERGENT B0, `(.L_x_0) ;  /* 0x0000020000007945 */ /* 0x000fe20003800200 */
[----:B------:R-:W-:-:S04]  /*00d0*/  IMAD R2, R2, 0x4182bed5, RZ ;  /* 0x4182bed502027824 */ /* 0x000fc800078e02ff */
[C---:B------:R-:W-:Y:S02]  /*00e0*/  VIADD R3, R2.reuse, 0x75bcd15 ;  /* 0x075bcd1502037836 */ /* 0x040fe40000000000 */
[----:B------:R-:W-:-:S03]  /*00f0*/  VIADD R4, R2, 0x583f19 ;  /* 0x00583f1902047836 */ /* 0x000fc60000000000 */
[----:B------:R-:W-:Y:S02]  /*0100*/  SHF.R.U32.HI R6, RZ, 0x2, R3 ;  /* 0x00000002ff067819 */ /* 0x000fe40000011603 */
[----:B------:R-:W-:Y:S02]  /*0110*/  SHF.L.U32 R7, R4, 0x4, RZ ;  /* 0x0000000404077819 */ /* 0x000fe400000006ff */
[----:B------:R-:W-:Y:S01]  /*0120*/  LOP3.LUT R6, R6, R3, RZ, 0x3c, !PT ;  /* 0x0000000306067212 */ /* 0x000fe200078e3cff */
[C---:B------:R-:W-:Y:S02]  /*0130*/  VIADD R3, R2.reuse, 0xd9f6dc18 ;  /* 0xd9f6dc1802037836 */ /* 0x040fe40000000000 */
[----:B------:R-:W-:Y:S02]  /*0140*/  @!P0 VIADD R3, R2, 0x8c565a5f ;  /* 0x8c565a5f02038836 */ /* 0x000fe40000000000 */
[----:B------:R-:W-:-:S05]  /*0150*/  IMAD.SHL.U32 R5, R6, 0x2, RZ ;  /* 0x0000000206057824 */ /* 0x000fca00078e00ff */
[----:B------:R-:W-:-:S04]  /*0160*/  LOP3.LUT R5, R4, R7, R5, 0x96, !PT ;  /* 0x0000000704057212 */ /* 0x000fc800078e9605 */
[----:B------:R-:W-:-:S04]  /*0170*/  LOP3.LUT R6, R5, R6, RZ, 0x3c, !PT ;  /* 0x0000000605067212 */ /* 0x000fc800078e3cff */
[----:B------:R-:W-:-:S05]  /*0180*/  IADD3 R3, PT, PT, R3, 0x587c5, R6 ;  /* 0x000587c503037810 */ /* 0x000fca0007ffe006 */
[----:B------:R-:W-:-:S05]  /*0190*/  IMAD.HI.U32 R2, R3, 0x6b5fca6b, RZ ;  /* 0x6b5fca6b03027827 */ /* 0x000fca00078e00ff */
[----:B------:R-:W-:-:S05]  /*01a0*/  SHF.R.U32.HI R2, RZ, 0x16, R2 ;  /* 0x00000016ff027819 */ /* 0x000fca0000011602 */
[----:B------:R-:W-:-:S04]  /*01b0*/  IMAD R10, R2, -0x989680, R3 ;  /* 0xff676980020a7824 */ /* 0x000fc800078e0203 */
[----:B------:R-:W0:Y:S02]  /*01c0*/  I2F.F64.U32 R2, R10 ;  /* 0x0000000a00027312 */ /* 0x000e240000201800 */
[----:B0-----:R-:W-:Y:S01]  /*01d0*/  DMUL R8, R2, UR4 ;  /* 0x0000000402087c28 */ /* 0x001fe20008000000 */
[----:B------:R-:W0:Y:S05]  /*01e0*/  LDCU.64 UR4, c[0x0][0x358] ;  /* 0x00006b00ff0477ac */ /* 0x000e2a0008000a00 */
[----:B------:R-:W1:Y:S04]  /*01f0*/  MUFU.RCP64H R3, R9 ;  /* 0x0000000900037308 */ /* 0x000e680000001800 */
[----:B------:R-:W-:-:S04]  /*0200*/  IADD3 R2, PT, PT, R9, 0x300402, RZ ;  /* 0x0030040209027810 */ /* 0x000fc80007ffe0ff */
[----:B------:R-:W-:Y:S02]  /*0210*/  FSETP.GEU.AND P0, PT, |R2|, 5.8789094863358348022e-39, PT ;  /* 0x004004020200780b */ /* 0x000fe40003f0e200 */
[----:B-1----:R-:W-:-:S08]  /*0220*/  DFMA R4, -R8, R2, 1 ;  /* 0x3ff000000804742b */ /* 0x002fd00000000102 */
[----:B------:R-:W-:-:S08]  /*0230*/  DFMA R4, R4, R4, R4 ;  /* 0x000000040404722b */ /* 0x000fd00000000004 */
[----:B------:R-:W-:-:S08]  /*0240*/  DFMA R4, R2, R4, R2 ;  /* 0x000000040204722b */ /* 0x000fd00000000002 */
[----:B------:R-:W-:-:S08]  /*0250*/  DFMA R6, -R8, R4, 1 ;  /* 0x3ff000000806742b */ /* 0x000fd00000000104 */
[----:B------:R-:W-:Y:S01]  /*0260*/  DFMA R4, R4, R6, R4 ;  /* 0x000000060404722b */ /* 0x000fe20000000004 */
[----:B0-----:R-:W-:Y:S10]  /*0270*/  @P0 BRA `(.L_x_1) ;  /* 0x0000000000100947 */ /* 0x001ff40003800000 */
[----:B------:R-:W-:-:S05]  /*0280*/  LOP3.LUT R2, R9, 0x7fffffff, RZ, 0xc0, !PT ;  /* 0x7fffffff09027812 */ /* 0x000fca00078ec0ff */
[----:B------:R-:W-:Y:S01]  /*0290*/  VIADD R3, R2, 0xfff00000 ;  /* 0xfff0000002037836 */ /* 0x000fe20000000000 */
[----:B------:R-:W-:-:S07]  /*02a0*/  MOV R2, 0x2c0 ;  /* 0x000002c000027802 */ /* 0x000fce0000000f00 */
[----:B------:R-:W-:Y:S05]  /*02b0*/  CALL.REL.NOINC `($__internal_0_$__cuda_sm20_dblrcp_rn_slowpath_v3) ;  /* 0x0000000000147944 */ /* 0x000fea0003c00000 */
.L_x_1:
[----:B------:R-:W-:Y:S05]  /*02c0*/  BSYNC.RECONVERGENT B0 ;  /* 0x0000000000007941 */ /* 0x000fea0003800200 */
.L_x_0:
[----:B------:R-:W0:Y:S02]  /*02d0*/  LDC.64 R2, c[0x0][0x388] ;  /* 0x0000e200ff027b82 */ /* 0x000e240000000a00 */
[----:B0-----:R-:W-:-:S05]  /*02e0*/  IMAD.WIDE.U32 R2, R0, 0x8, R2 ;  /* 0x0000000800027825 */ /* 0x001fca00078e0002 */
[----:B------:R-:W-:Y:S01]  /*02f0*/  STG.E.64 desc[UR4][R2.64], R4 ;  /* 0x0000000402007986 */ /* 0x000fe2000c101b04 */
[----:B------:R-:W-:Y:S05]  /*0300*/  EXIT ;  /* 0x000000000000794d */ /* 0x000fea0003800000 */
        .weak           $__internal_0_$__cuda_sm20_dblrcp_rn_slowpath_v3
        .type           $__internal_0_$__cuda_sm20_dblrcp_rn_slowpath_v3,@function
        .size           $__internal_0_$__cuda_sm20_dblrcp_rn_slowpath_v3,(.L_x_7 - $__internal_0_$__cuda_sm20_dblrcp_rn_slowpath_v3)
$__internal_0_$__cuda_sm20_dblrcp_rn_slowpath_v3:
[----:B------:R-:W-:Y:S01]  /*0310*/  IMAD.MOV.U32 R4, RZ, RZ, R8 ;  /* 0x000000ffff047224 */ /* 0x000fe200078e0008 */
[----:B------:R-:W-:Y:S01]  /*0320*/  MOV R5, R9 ;  /* 0x0000000900057202 */ /* 0x000fe20000000f00 */
[----:B------:R-:W-:Y:S05]  /*0330*/  BSSY.RECONVERGENT B1, `(.L_x_2) ;  /* 0x0000025000017945 */ /* 0x000fea0003800200 */
[----:B------:R-:W-:-:S14]  /*0340*/  DSETP.GTU.AND P0, PT, |R4|, +INF , PT ;  /* 0x7ff000000400742a */ /* 0x000fdc0003f0c200 */
[----:B------:R-:W-:Y:S05]  /*0350*/  @P0 BRA `(.L_x_3) ;  /* 0x0000000000800947 */ /* 0x000fea0003800000 */
[----:B------:R-:W-:-:S05]  /*0360*/  LOP3.LUT R8, R9, 0x7fffffff, RZ, 0xc0, !PT ;  /* 0x7fffffff09087812 */ /* 0x000fca00078ec0ff */
[----:B------:R-:W-:-:S05]  /*0370*/  VIADD R6, R8, 0xffffffff ;  /* 0xffffffff08067836 */ /* 0x000fca0000000000 */
[----:B------:R-:W-:-:S13]  /*0380*/  ISETP.GE.U32.AND P0, PT, R6, 0x7fefffff, PT ;  /* 0x7fefffff0600780c */ /* 0x000fda0003f06070 */
[----:B------:R-:W-:Y:S01]  /*0390*/  @P0 LOP3.LUT R7, R5, 0x7ff00000, RZ, 0x3c, !PT ;  /* 0x7ff0000005070812 */ /* 0x000fe200078e3cff */
[----:B------:R-:W-:Y:S01]  /*03a0*/  @P0 IMAD.MOV.U32 R6, RZ, RZ, RZ ;  /* 0x000000ffff060224 */ /* 0x000fe200078e00ff */
[----:B------:R-:W-:Y:S06]  /*03b0*/  @P0 BRA `(.L_x_4) ;  /* 0x0000000000700947 */ /* 0x000fec0003800000 */
[----:B------:R-:W-:-:S13]  /*03c0*/  ISETP.GE.U32.AND P0, PT, R8, 0x1000001, PT ;  /* 0x010000010800780c */ /* 0x000fda0003f06070 */
[----:B------:R-:W-:Y:S05]  /*03d0*/  @!P0 BRA `(.L_x_5) ;  /* 0x0000000000388947 */ /* 0x000fea0003800000 */
[----:B------:R-:W-:Y:S01]  /*03e0*/  IADD3 R7, PT, PT, R5, -0x3fe00000, RZ ;  /* 0xc020000005077810 */ /* 0x000fe20007ffe0ff */
[----:B------:R-:W-:Y:S02]  /*03f0*/  IMAD.MOV.U32 R6, RZ, RZ, R4 ;  /* 0x000000ffff067224 */ /* 0x000fe400078e0004 */
[----:B------:R-:W-:Y:S01]  /*0400*/  IMAD.MOV.U32 R8, RZ, RZ, R3 ;  /* 0x000000ffff087224 */ /* 0x000fe200078e0003 */
[----:B------:R-:W0:Y:S05]  /*0410*/  MUFU.RCP64H R9, R7 ;  /* 0x0000000700097308 */ /* 0x000e2a0000001800 */
[----:B0-----:R-:W-:-:S08]  /*0420*/  DFMA R10, -R6, R8, 1 ;  /* 0x3ff00000060a742b */ /* 0x001fd00000000108 */
[----:B------:R-:W-:-:S08]  /*0430*/  DFMA R10, R10, R10, R10 ;  /* 0x0000000a0a0a722b */ /* 0x000fd0000000000a */
[----:B------:R-:W-:-:S08]  /*0440*/  DFMA R10, R8, R10, R8 ;  /* 0x0000000a080a722b */ /* 0x000fd00000000008 */
[----:B------:R-:W-:-:S08]  /*0450*/  DFMA R8, -R6, R10, 1 ;  /* 0x3ff000000608742b */ /* 0x000fd0000000010a */
[----:B------:R-:W-:-:S08]  /*0460*/  DFMA R8, R10, R8, R10 ;  /* 0x000000080a08722b */ /* 0x000fd0000000000a */
[----:B------:R-:W-:-:S08]  /*0470*/  DMUL R8, R8, 2.2250738585072013831e-308 ;  /* 0x0010000008087828 */ /* 0x000fd00000000000 */
[----:B------:R-:W-:-:S08]  /*0480*/  DFMA R4, -R4, R8, 1 ;  /* 0x3ff000000404742b */ /* 0x000fd00000000108 */
[----:B------:R-:W-:-:S08]  /*0490*/  DFMA R4, R4, R4, R4 ;  /* 0x000000040404722b */ /* 0x000fd00000000004 */
[----:B------:R-:W-:Y:S01]  /*04a0*/  DFMA R6, R8, R4, R8 ;  /* 0x000000040806722b */ /* 0x000fe20000000008 */
[----:B------:R-:W-:Y:S10]  /*04b0*/  BRA `(.L_x_4) ;  /* 0x0000000000307947 */ /* 0x000ff40003800000 */
.L_x_5:
[----:B------:R-:W-:Y:S01]  /*04c0*/  DMUL R4, R4, 8.11296384146066816958e+31 ;  /* 0x4690000004047828 */ /* 0x000fe20000000000 */
[----:B------:R-:W-:-:S05]  /*04d0*/  MOV R6, R3 ;  /* 0x0000000300067202 */ /* 0x000fca0000000f00 */
[----:B------:R-:W0:Y:S02]  /*04e0*/  MUFU.RCP64H R7, R5 ;  /* 0x0000000500077308 */ /* 0x000e240000001800 */
[----:B0-----:R-:W-:-:S08]  /*04f0*/  DFMA R8, -R4, R6, 1 ;  /* 0x3ff000000408742b */ /* 0x001fd00000000106 */
[----:B------:R-:W-:-:S08]  /*0500*/  DFMA R8, R8, R8, R8 ;  /* 0x000000080808722b */ /* 0x000fd00000000008 */
[----:B------:R-:W-:-:S08]  /*0510*/  DFMA R8, R6, R8, R6 ;  /* 0x000000080608722b */ /* 0x000fd00000000006 */
[----:B------:R-:W-:-:S08]  /*0520*/  DFMA R6, -R4, R8, 1 ;  /* 0x3ff000000406742b */ /* 0x000fd00000000108 */
[----:B------:R-:W-:-:S08]  /*0530*/  DFMA R6, R8, R6, R8 ;  /* 0x000000060806722b */ /* 0x000fd00000000008 */
[----:B------:R-:W-:Y:S01]  /*0540*/  DMUL R6, R6, 8.11296384146066816958e+31 ;  /* 0x4690000006067828 */ /* 0x000fe20000000000 */
[----:B------:R-:W-:Y:S10]  /*0550*/  BRA `(.L_x_4) ;  /* 0x0000000000087947 */ /* 0x000ff40003800000 */
.L_x_3:
[----:B------:R-:W-:Y:S01]  /*0560*/  LOP3.LUT R7, R5, 0x80000, RZ, 0xfc, !PT ;  /* 0x0008000005077812 */ /* 0x000fe200078efcff */
[----:B------:R-:W-:-:S07]  /*0570*/  IMAD.MOV.U32 R6, RZ, RZ, R4 ;  /* 0x000000ffff067224 */ /* 0x000fce00078e0004 */
.L_x_4:
[----:B------:R-:W-:Y:S05]  /*0580*/  BSYNC.RECONVERGENT B1 ;  /* 0x0000000000017941 */ /* 0x000fea0003800200 */
.L_x_2:
[----:B------:R-:W-:Y:S01]  /*0590*/  IMAD.MOV.U32 R3, RZ, RZ, 0x0 ;  /* 0x00000000ff037424 */ /* 0x000fe200078e00ff */
[----:B------:R-:W-:Y:S01]  /*05a0*/  MOV R5, R7 ;  /* 0x0000000700057202 */ /* 0x000fe20000000f00 */
[----:B------:R-:W-:Y:S02]  /*05b0*/  IMAD.MOV.U32 R4, RZ, RZ, R6 ;  /* 0x000000ffff047224 */ /* 0x000fe400078e0006 */
[----:B------:R-:W-:Y:S05]  /*05c0*/  RET.REL.NODEC R2 `(_Z10monteCarloPdS_j) ;  /* 0xfffffff8028c7950 */ /* 0x000fea0003c3ffff */
.L_x_6:
[----:B------:R-:W-:-:S00]  /*05d0*/  BRA `(.L_x_6) ;  /* 0xfffffffc00fc7947 */ /* 0x000fc0000383ffff */
[----:B------:R-:W-:-:S00]  /*05e0*/  NOP ;  /* 0x0000000000007918 */ /* 0x000fc00000000000 */
        /* <DEDUP_REMOVED lines=9> */
.L_x_7:


//--------------------- .nv.global.init           --------------------------
	.section	.nv.global.init,"aw",@progbits
	.align	4
.nv.global.init:
	.type		mrg32k3aM1SubSeq,@object
	.size		mrg32k3aM1SubSeq,(mrg32k3aM2SubSeq - mrg32k3aM1SubSeq)
mrg32k3aM1SubSeq:
        /*0000*/ 	.byte	0x0b, 0xcc, 0xee, 0x04, 0x73, 0x29, 0x8b, 0x6f, 0xf6, 0x53, 0x03, 0xf6, 0x23, 0xf6, 0xea, 0xda
        /* <DEDUP_REMOVED lines=125> */
	.type		mrg32k3aM2SubSeq,@object
	.size		mrg32k3aM2SubSeq,(mrg32k3aM1 - mrg32k3aM2SubSeq)
mrg32k3aM2SubSeq:
        /* <DEDUP_REMOVED lines=126> */
	.type		mrg32k3aM1,@object
	.size		mrg32k3aM1,(mrg32k3aM1Seq - mrg32k3aM1)
mrg32k3aM1:
        /* <DEDUP_REMOVED lines=144> */
	.type		mrg32k3aM1Seq,@object
	.size		mrg32k3aM1Seq,(mrg32k3aM2 - mrg32k3aM1Seq)
mrg32k3aM1Seq:
        /* <DEDUP_REMOVED lines=144> */
	.type		mrg32k3aM2,@object
	.size		mrg32k3aM2,(mrg32k3aM2Seq - mrg32k3aM2)
mrg32k3aM2:
        /* <DEDUP_REMOVED lines=144> */
	.type		mrg32k3aM2Seq,@object
	.size		mrg32k3aM2Seq,(precalc_xorwow_matrix - mrg32k3aM2Seq)
mrg32k3aM2Seq:
        /* <DEDUP_REMOVED lines=144> */
	.type		precalc_xorwow_matrix,@object
	.size		precalc_xorwow_matrix,(precalc_xorwow_offset_matrix - precalc_xorwow_matrix)
precalc_xorwow_matrix:
        /* <DEDUP_REMOVED lines=6400> */
	.type		precalc_xorwow_offset_matrix,@object
	.size		precalc_xorwow_offset_matrix,(.L_1 - precalc_xorwow_offset_matrix)
precalc_xorwow_offset_matrix:
        /* <DEDUP_REMOVED lines=6400> */
.L_1:


//--------------------- .nv.shared.reserved.0     --------------------------
	.section	.nv.shared.reserved.0,"aw",@nobits
	.weak		__nv_reservedSMEM_offset_0_alias
	.size		__nv_reservedSMEM_offset_0_alias, 0, 64
	.other		__nv_reservedSMEM_offset_0_alias,@"STO_CUDA_RESERVED_SHARED STV_DEFAULT"
__nv_reservedSMEM_offset_0_alias:
	.zero		0
	.zero		64


//--------------------- .nv.constant0._Z10monteCarloPdS_j --------------------------
	.section	.nv.constant0._Z10monteCarloPdS_j,"a",@progbits
	.sectionflags	@""
	.align	4
.nv.constant0._Z10monteCarloPdS_j:
	.zero		916


//--------------------- SYMBOLS --------------------------

	.type		.nv.reservedSmem.offset0,@object
	.size		.nv.reservedSmem.offset0,0x4
